//
// Generated by NVIDIA NVVM Compiler
//
// Compiler Build ID: CL-36424714
// Cuda compilation tools, release 13.0, V13.0.88
// Based on NVVM 20.0.0
//

.version 9.0
.target sm_100
.address_size 64

	// .globl	_Z9reduceSumPiS_
// _ZZ9reduceSumPiS_E10partialSum has been demoted

.visible .entry _Z9reduceSumPiS_(
	.param .u64 .ptr .align 1 _Z9reduceSumPiS__param_0,
	.param .u64 .ptr .align 1 _Z9reduceSumPiS__param_1
)
{
	.reg .pred 	%p<8>;
	.reg .b32 	%r<35>;
	.reg .b64 	%rd<11>;
	// demoted variable
	.shared .align 4 .b8 _ZZ9reduceSumPiS_E10partialSum[128];
	ld.param.u64 	%rd3, [_Z9reduceSumPiS__param_0];
	ld.param.u64 	%rd2, [_Z9reduceSumPiS__param_1];
	cvta.to.global.u64 	%rd1, %rd3;
	mov.u32 	%r1, %tid.x;
	mov.u32 	%r2, %ctaid.x;
	shl.b32 	%r7, %r2, 5;
	add.s32 	%r3, %r7, %r1;
	setp.gt.u32 	%p1, %r3, 510;
	shl.b32 	%r8, %r1, 2;
	mov.u32 	%r9, _ZZ9reduceSumPiS_E10partialSum;
	add.s32 	%r4, %r9, %r8;
	@%p1 bra 	$L__BB0_2;
	mul.wide.u32 	%rd4, %r3, 4;
	add.s64 	%rd5, %rd1, %rd4;
	ld.global.u32 	%r11, [%rd5];
	st.shared.u32 	[%r4], %r11;
	bra.uni 	$L__BB0_3;
$L__BB0_2:
	mov.b32 	%r10, 0;
	st.shared.u32 	[%r4], %r10;
$L__BB0_3:
	add.s32 	%r5, %r3, 16;
	setp.gt.u32 	%p2, %r5, 510;
	@%p2 bra 	$L__BB0_5;
	mul.wide.u32 	%rd6, %r5, 4;
	add.s64 	%rd7, %rd1, %rd6;
	ld.global.u32 	%r13, [%rd7];
	st.shared.u32 	[%r4+64], %r13;
	bra.uni 	$L__BB0_6;
$L__BB0_5:
	mov.b32 	%r12, 0;
	st.shared.u32 	[%r4+64], %r12;
$L__BB0_6:
	add.s32 	%r6, %r4, %r8;
	bar.sync 	0;
	ld.shared.u32 	%r15, [%r6+4];
	ld.shared.u32 	%r16, [%r6];
	add.s32 	%r17, %r16, %r15;
	st.shared.u32 	[%r6], %r17;
	bar.sync 	0;
	and.b32  	%r18, %r1, 1;
	setp.eq.b32 	%p3, %r18, 1;
	@%p3 bra 	$L__BB0_8;
	ld.shared.u32 	%r19, [%r6+8];
	ld.shared.u32 	%r20, [%r6];
	add.s32 	%r21, %r20, %r19;
	st.shared.u32 	[%r6], %r21;
$L__BB0_8:
	bar.sync 	0;
	and.b32  	%r22, %r1, 3;
	setp.ne.s32 	%p4, %r22, 0;
	@%p4 bra 	$L__BB0_10;
	ld.shared.u32 	%r23, [%r6+16];
	ld.shared.u32 	%r24, [%r6];
	add.s32 	%r25, %r24, %r23;
	st.shared.u32 	[%r6], %r25;
$L__BB0_10:
	bar.sync 	0;
	and.b32  	%r26, %r1, 7;
	setp.ne.s32 	%p5, %r26, 0;
	@%p5 bra 	$L__BB0_12;
	ld.shared.u32 	%r27, [%r6+32];
	ld.shared.u32 	%r28, [%r6];
	add.s32 	%r29, %r28, %r27;
	st.shared.u32 	[%r6], %r29;
$L__BB0_12:
	bar.sync 	0;
	and.b32  	%r30, %r1, 15;
	setp.ne.s32 	%p6, %r30, 0;
	@%p6 bra 	$L__BB0_14;
	ld.shared.u32 	%r31, [%r6+64];
	ld.shared.u32 	%r32, [%r6];
	add.s32 	%r33, %r32, %r31;
	st.shared.u32 	[%r6], %r33;
$L__BB0_14:
	setp.ne.s32 	%p7, %r1, 0;
	@%p7 bra 	$L__BB0_16;
	ld.shared.u32 	%r34, [_ZZ9reduceSumPiS_E10partialSum];
	cvta.to.global.u64 	%rd8, %rd2;
	mul.wide.u32 	%rd9, %r2, 4;
	add.s64 	%rd10, %rd8, %rd9;
	st.global.u32 	[%rd10], %r34;
$L__BB0_16:
	bar.sync 	0;
	ret;

}


// ===== COMPILED SASS (sm_100) =====

	.target	sm_100

	.elftype	@"ET_EXEC"


//--------------------- .note.nv.tkinfo           --------------------------
	.section	.note.nv.tkinfo,"",@"SHT_NOTE"
	.sectionflags	@"SHF_NOTE_NV_TKINFO"
	.tkinfo
        /*0018*/ 	.word	0x00000002
        /*0030*/ 	.string	""
        /*0030*/ 	.string	"ptxas"
        /*0030*/ 	.string	"Cuda compilation tools, release 13.0, V13.0.88"
        /*0030*/ 	.string	"Build cuda_13.0.r13.0/compiler.36424714_0"
        /*0030*/ 	.string	"-arch sm_100 -m 64 "



//--------------------- .note.nv.cuinfo           --------------------------
	.section	.note.nv.cuinfo,"",@"SHT_NOTE"
	.sectionflags	@"SHF_NOTE_NV_CUINFO"
        /*0018*/ 	.short	0x0002
        /*001a*/ 	.short	0x0064
        /*001c*/ 	.short	0x0082
	.zero		2


//--------------------- .nv.info                  --------------------------
	.section	.nv.info,"",@"SHT_CUDA_INFO"
	.align	4


	//----- nvinfo : EIATTR_REGCOUNT
	.align		4
        /*0000*/ 	.byte	0x04, 0x2f
        /*0002*/ 	.short	(.L_1 - .L_0)
	.align		4
.L_0:
        /*0004*/ 	.word	index@(_Z9reduceSumPiS_)
        /*0008*/ 	.word	0x0000000e


	//----- nvinfo : EIATTR_FRAME_SIZE
	.align		4
.L_1:
        /*000c*/ 	.byte	0x04, 0x11
        /*000e*/ 	.short	(.L_3 - .L_2)
	.align		4
.L_2:
        /*0010*/ 	.word	index@(_Z9reduceSumPiS_)
        /*0014*/ 	.word	0x00000000


	//----- nvinfo : EIATTR_MIN_STACK_SIZE
	.align		4
.L_3:
        /*0018*/ 	.byte	0x04, 0x12
        /*001a*/ 	.short	(.L_5 - .L_4)
	.align		4
.L_4:
        /*001c*/ 	.word	index@(_Z9reduceSumPiS_)
        /*0020*/ 	.word	0x00000000
.L_5:


//--------------------- .nv.compat                --------------------------
	.section	.nv.compat,"",@"SHT_CUDA_COMPAT_INFO"
	.align	4
        /*0000*/ 	.byte	0x02, 0x09, 0x00, 0x00, 0x02, 0x02, 0x01, 0x00, 0x02, 0x05, 0x05, 0x00, 0x03, 0x07, 0x01, 0x01
        /*0010*/ 	.byte	0x02, 0x03, 0x00, 0x00, 0x02, 0x06, 0x01, 0x00, 0x04, 0x0b, 0x08, 0x00, 0x09, 0x00, 0x00, 0x00
        /*0020*/ 	.byte	0x00, 0x00, 0x00, 0x00


//--------------------- .nv.info._Z9reduceSumPiS_ --------------------------
	.section	.nv.info._Z9reduceSumPiS_,"",@"SHT_CUDA_INFO"
	.sectionflags	@""
	.align	4


	//----- nvinfo : EIATTR_CUDA_API_VERSION
	.align		4
        /*0000*/ 	.byte	0x04, 0x37
        /*0002*/ 	.short	(.L_7 - .L_6)
.L_6:
        /*0004*/ 	.word	0x00000082


	//----- nvinfo : EIATTR_KPARAM_INFO
	.align		4
.L_7:
        /*0008*/ 	.byte	0x04, 0x17
        /*000a*/ 	.short	(.L_9 - .L_8)
.L_8:
        /*000c*/ 	.word	0x00000000
        /*0010*/ 	.short	0x0001
        /*0012*/ 	.short	0x0008
        /*0014*/ 	.byte	0x00, 0xf5, 0x21, 0x00


	//----- nvinfo : EIATTR_KPARAM_INFO
	.align		4
.L_9:
        /*0018*/ 	.byte	0x04, 0x17
        /*001a*/ 	.short	(.L_11 - .L_10)
.L_10:
        /*001c*/ 	.word	0x00000000
        /*0020*/ 	.short	0x0000
        /*0022*/ 	.short	0x0000
        /*0024*/ 	.byte	0x00, 0xf5, 0x21, 0x00


	//----- nvinfo : EIATTR_SPARSE_MMA_MASK
	.align		4
.L_11:
        /*0028*/ 	.byte	0x03, 0x50
        /*002a*/ 	.short	0x0000


	//----- nvinfo : EIATTR_MAXREG_COUNT
	.align		4
        /*002c*/ 	.byte	0x03, 0x1b
        /*002e*/ 	.short	0x00ff


	//----- nvinfo : EIATTR_NUM_BARRIERS
	.align		4
        /*0030*/ 	.byte	0x02, 0x4c
        /*0032*/ 	.byte	0x01
	.zero		1


	//----- nvinfo : EIATTR_MERCURY_ISA_VERSION
	.align		4
        /*0034*/ 	.byte	0x03, 0x5f
        /*0036*/ 	.short	0x0101


	//----- nvinfo : EIATTR_VRC_CTA_INIT_COUNT
	.align		4
        /*0038*/ 	.byte	0x02, 0x4a
	.zero		1
	.zero		1


	//----- nvinfo : EIATTR_EXIT_INSTR_OFFSETS
	.align		4
        /*003c*/ 	.byte	0x04, 0x1c
        /*003e*/ 	.short	(.L_13 - .L_12)


	//   ....[0]....
.L_12:
        /*0040*/ 	.word	0x000003b0


	//----- nvinfo : EIATTR_CBANK_PARAM_SIZE
	.align		4
.L_13:
        /*0044*/ 	.byte	0x03, 0x19
        /*0046*/ 	.short	0x0010


	//----- nvinfo : EIATTR_PARAM_CBANK
	.align		4
        /*0048*/ 	.byte	0x04, 0x0a
        /*004a*/ 	.short	(.L_15 - .L_14)
	.align		4
.L_14:
        /*004c*/ 	.word	index@(.nv.constant0._Z9reduceSumPiS_)
        /*0050*/ 	.short	0x0380
        /*0052*/ 	.short	0x0010


	//----- nvinfo : EIATTR_SW_WAR
	.align		4
.L_15:
        /*0054*/ 	.byte	0x04, 0x36
        /*0056*/ 	.short	(.L_17 - .L_16)
.L_16:
        /*0058*/ 	.word	0x00000008
.L_17:


//--------------------- .nv.callgraph             --------------------------
	.section	.nv.callgraph,"",@"SHT_CUDA_CALLGRAPH"
	.align	4
	.sectionentsize	8
	.align		4
        /*0000*/ 	.word	0x00000000
	.align		4
        /*0004*/ 	.word	0xffffffff
	.align		4
        /*0008*/ 	.word	0x00000000
	.align		4
        /*000c*/ 	.word	0xfffffffe
	.align		4
        /*0010*/ 	.word	0x00000000
	.align		4
        /*0014*/ 	.word	0xfffffffd
	.align		4
        /*0018*/ 	.word	0x00000000
	.align		4
        /*001c*/ 	.word	0xfffffffc


//--------------------- .text._Z9reduceSumPiS_    --------------------------
	.section	.text._Z9reduceSumPiS_,"ax",@progbits
	.align	128
        .global         _Z9reduceSumPiS_
        .type           _Z9reduceSumPiS_,@function
        .size           _Z9reduceSumPiS_,(.L_x_1 - _Z9reduceSumPiS_)
        .other          _Z9reduceSumPiS_,@"STO_CUDA_ENTRY STV_DEFAULT"
_Z9reduceSumPiS_:
.text._Z9reduceSumPiS_:
[----:B------:R-:W-:Y:S01]  /*0000*/  LDC R1, c[0x0][0x37c] ;  /* 0x0000df00ff017b82 */ /* 0x000fe20000000800 */
[----:B------:R-:W0:Y:S01]  /*0010*/  S2R R3, SR_TID.X ;  /* 0x0000000000037919 */ /* 0x000e220000002100 */
[----:B------:R-:W1:Y:S01]  /*0020*/  LDCU.64 UR6, c[0x0][0x358] ;  /* 0x00006b00ff0677ac */ /* 0x000e620008000a00 */
[----:B------:R-:W0:Y:S02]  /*0030*/  S2R R0, SR_CTAID.X ;  /* 0x0000000000007919 */ /* 0x000e240000002500 */
[----:B0-----:R-:W-:-:S04]  /*0040*/  IMAD R9, R0, 0x20, R3 ;  /* 0x0000002000097824 */ /* 0x001fc800078e0203 */
[C---:B------:R-:W-:Y:S01]  /*0050*/  VIADD R11, R9.reuse, 0x10 ;  /* 0x00000010090b7836 */ /* 0x040fe20000000000 */
[----:B------:R-:W-:-:S04]  /*0060*/  ISETP.GT.U32.AND P0, PT, R9, 0x1fe, PT ;  /* 0x000001fe0900780c */ /* 0x000fc80003f04070 */
[----:B------:R-:W-:-:S09]  /*0070*/  ISETP.GT.U32.AND P1, PT, R11, 0x1fe, PT ;  /* 0x000001fe0b00780c */ /* 0x000fd20003f24070 */
[----:B------:R-:W0:Y:S08]  /*0080*/  @!P0 LDC.64 R4, c[0x0][0x380] ;  /* 0x0000e000ff048b82 */ /* 0x000e300000000a00 */
[----:B------:R-:W2:Y:S01]  /*0090*/  @!P1 LDC.64 R6, c[0x0][0x380] ;  /* 0x0000e000ff069b82 */ /* 0x000ea20000000a00 */
[----:B0-----:R-:W-:-:S06]  /*00a0*/  @!P0 IMAD.WIDE.U32 R4, R9, 0x4, R4 ;  /* 0x0000000409048825 */ /* 0x001fcc00078e0004 */
[----:B-1----:R-:W3:Y:S01]  /*00b0*/  @!P0 LDG.E R5, desc[UR6][R4.64] ;  /* 0x0000000604058981 */ /* 0x002ee2000c1e1900 */
[----:B--2---:R-:W-:-:S06]  /*00c0*/  @!P1 IMAD.WIDE.U32 R6, R11, 0x4, R6 ;  /* 0x000000040b069825 */ /* 0x004fcc00078e0006 */
[----:B------:R0:W2:Y:S01]  /*00d0*/  @!P1 LDG.E R7, desc[UR6][R6.64] ;  /* 0x0000000606079981 */ /* 0x0000a2000c1e1900 */
[----:B------:R-:W1:Y:S01]  /*00e0*/  S2UR UR5, SR_CgaCtaId ;  /* 0x00000000000579c3 */ /* 0x000e620000008800 */
[----:B------:R-:W-:Y:S02]  /*00f0*/  UMOV UR4, 0x400 ;  /* 0x0000040000047882 */ /* 0x000fe40000000000 */
[----:B-1----:R-:W-:-:S06]  /*0100*/  ULEA UR4, UR5, UR4, 0x18 ;  /* 0x0000000405047291 */ /* 0x002fcc000f8ec0ff */
[----:B------:R-:W-:-:S05]  /*0110*/  LEA R2, R3, UR4, 0x2 ;  /* 0x0000000403027c11 */ /* 0x000fca000f8e10ff */
[C---:B------:R-:W-:Y:S01]  /*0120*/  IMAD R8, R3.reuse, 0x4, R2 ;  /* 0x0000000403087824 */ /* 0x040fe200078e0202 */
[----:B0-----:R-:W-:Y:S01]  /*0130*/  LOP3.LUT R6, R3, 0x1, RZ, 0xc0, !PT ;  /* 0x0000000103067812 */ /* 0x001fe200078ec0ff */
[----:B---3--:R-:W-:Y:S04]  /*0140*/  @!P0 STS [R2], R5 ;  /* 0x0000000502008388 */ /* 0x008fe80000000800 */
[----:B------:R-:W-:Y:S04]  /*0150*/  @P0 STS [R2], RZ ;  /* 0x000000ff02000388 */ /* 0x000fe80000000800 */
[----:B--2---:R-:W-:Y:S04]  /*0160*/  @!P1 STS [R2+0x40], R7 ;  /* 0x0000400702009388 */ /* 0x004fe80000000800 */
[----:B------:R-:W-:Y:S01]  /*0170*/  @P1 STS [R2+0x40], RZ ;  /* 0x000040ff02001388 */ /* 0x000fe20000000800 */
[----:B------:R-:W-:Y:S06]  /*0180*/  BAR.SYNC.DEFER_BLOCKING 0x0 ;  /* 0x0000000000007b1d */ /* 0x000fec0000010000 */
[----:B------:R-:W-:Y:S04]  /*0190*/  LDS R4, [R8+0x4] ;  /* 0x0000040008047984 */ /* 0x000fe80000000800 */
[----:B------:R-:W0:Y:S01]  /*01a0*/  LDS R9, [R8] ;  /* 0x0000000008097984 */ /* 0x000e220000000800 */
[----:B------:R-:W-:Y:S01]  /*01b0*/  ISETP.NE.U32.AND P0, PT, R6, 0x1, PT ;  /* 0x000000010600780c */ /* 0x000fe20003f05070 */
[----:B0-----:R-:W-:-:S05]  /*01c0*/  IMAD.IADD R9, R4, 0x1, R9 ;  /* 0x0000000104097824 */ /* 0x001fca00078e0209 */
[----:B------:R-:W-:Y:S01]  /*01d0*/  STS [R8], R9 ;  /* 0x0000000908007388 */ /* 0x000fe20000000800 */
[----:B------:R-:W-:Y:S06]  /*01e0*/  BAR.SYNC.DEFER_BLOCKING 0x0 ;  /* 0x0000000000007b1d */ /* 0x000fec0000010000 */
[----:B------:R-:W-:Y:S04]  /*01f0*/  @P0 LDS R4, [R8+0x8] ;  /* 0x0000080008040984 */ /* 0x000fe80000000800 */
[----:B------:R-:W0:Y:S01]  /*0200*/  @P0 LDS R5, [R8] ;  /* 0x0000000008050984 */ /* 0x000e220000000800 */
[----:B------:R-:W-:-:S02]  /*0210*/  LOP3.LUT P1, RZ, R3, 0x3, RZ, 0xc0, !PT ;  /* 0x0000000303ff7812 */ /* 0x000fc4000782c0ff */
[----:B0-----:R-:W-:-:S05]  /*0220*/  @P0 IADD3 R5, PT, PT, R4, R5, RZ ;  /* 0x0000000504050210 */ /* 0x001fca0007ffe0ff */
[----:B------:R-:W-:Y:S01]  /*0230*/  @P0 STS [R8], R5 ;  /* 0x0000000508000388 */ /* 0x000fe20000000800 */
[----:B------:R-:W-:Y:S06]  /*0240*/  BAR.SYNC.DEFER_BLOCKING 0x0 ;  /* 0x0000000000007b1d */ /* 0x000fec0000010000 */
[----:B------:R-:W-:Y:S04]  /*0250*/  @!P1 LDS R2, [R8+0x10] ;  /* 0x0000100008029984 */ /* 0x000fe80000000800 */
[----:B------:R-:W0:Y:S01]  /*0260*/  @!P1 LDS R7, [R8] ;  /* 0x0000000008079984 */ /* 0x000e220000000800 */
[----:B------:R-:W-:Y:S01]  /*0270*/  LOP3.LUT P0, RZ, R3, 0x7, RZ, 0xc0, !PT ;  /* 0x0000000703ff7812 */ /* 0x000fe2000780c0ff */
[----:B0-----:R-:W-:-:S05]  /*0280*/  @!P1 IMAD.IADD R7, R2, 0x1, R7 ;  /* 0x0000000102079824 */ /* 0x001fca00078e0207 */
[----:B------:R-:W-:Y:S01]  /*0290*/  @!P1 STS [R8], R7 ;  /* 0x0000000708009388 */ /* 0x000fe20000000800 */
        /* <DEDUP_REMOVED lines=9> */
[----:B------:R-:W-:-:S02]  /*0330*/  ISETP.NE.AND P0, PT, R3, RZ, PT ;  /* 0x000000ff0300720c */ /* 0x000fc40003f05270 */
[----:B0-----:R-:W-:-:S11]  /*0340*/  @!P1 IADD3 R5, PT, PT, R2, R5, RZ ;  /* 0x0000000502059210 */ /* 0x001fd60007ffe0ff */
[----:B------:R-:W0:Y:S01]  /*0350*/  @!P0 LDC.64 R2, c[0x0][0x388] ;  /* 0x0000e200ff028b82 */ /* 0x000e220000000a00 */
[----:B------:R-:W-:Y:S04]  /*0360*/  @!P1 STS [R8], R5 ;  /* 0x0000000508009388 */ /* 0x000fe80000000800 */
[----:B------:R-:W1:Y:S01]  /*0370*/  @!P0 LDS R7, [UR4] ;  /* 0x00000004ff078984 */ /* 0x000e620008000800 */
[----:B0-----:R-:W-:-:S05]  /*0380*/  @!P0 IMAD.WIDE.U32 R2, R0, 0x4, R2 ;  /* 0x0000000400028825 */ /* 0x001fca00078e0002 */
[----:B-1----:R-:W-:Y:S01]  /*0390*/  @!P0 STG.E desc[UR6][R2.64], R7 ;  /* 0x0000000702008986 */ /* 0x002fe2000c101906 */
[----:B------:R-:W-:Y:S06]  /*03a0*/  BAR.SYNC.DEFER_BLOCKING 0x0 ;  /* 0x0000000000007b1d */ /* 0x000fec0000010000 */
[----:B------:R-:W-:Y:S05]  /*03b0*/  EXIT ;  /* 0x000000000000794d */ /* 0x000fea0003800000 */
.L_x_0:
[----:B------:R-:W-:-:S00]  /*03c0*/  BRA `(.L_x_0) ;  /* 0xfffffffc00fc7947 */ /* 0x000fc0000383ffff */
[----:B------:R-:W-:-:S00]  /*03d0*/  NOP ;  /* 0x0000000000007918 */ /* 0x000fc00000000000 */
        /* <DEDUP_REMOVED lines=10> */
.L_x_1:


//--------------------- .nv.shared._Z9reduceSumPiS_ --------------------------
	.section	.nv.shared._Z9reduceSumPiS_,"aw",@nobits
	.sectionflags	@""
	.align	4
.nv.shared._Z9reduceSumPiS_:
	.zero		1152


//--------------------- .nv.shared.reserved.0     --------------------------
	.section	.nv.shared.reserved.0,"aw",@nobits
	.weak		__nv_reservedSMEM_offset_0_alias
	.size		__nv_reservedSMEM_offset_0_alias, 0, 64
	.other		__nv_reservedSMEM_offset_0_alias,@"STO_CUDA_RESERVED_SHARED STV_DEFAULT"
__nv_reservedSMEM_offset_0_alias:
	.zero		0
	.zero		64


//--------------------- .nv.constant0._Z9reduceSumPiS_ --------------------------
	.section	.nv.constant0._Z9reduceSumPiS_,"a",@progbits
	.sectionflags	@""
	.align	4
.nv.constant0._Z9reduceSumPiS_:
	.zero		912


//--------------------- SYMBOLS --------------------------

	.type		.nv.reservedSmem.offset0,@object
	.size		.nv.reservedSmem.offset0,0x4
	.type		.nv.reservedSmem.cap,@object
	.size		.nv.reservedSmem.cap,0x4
